//
// Generated by NVIDIA NVVM Compiler
//
// Compiler Build ID: CL-36424714
// Cuda compilation tools, release 13.0, V13.0.88
// Based on NVVM 20.0.0
//

.version 9.0
.target sm_100
.address_size 64

	// .globl	_Z13convolution2DPiS_S_ii

.visible .entry _Z13convolution2DPiS_S_ii(
	.param .u64 .ptr .align 1 _Z13convolution2DPiS_S_ii_param_0,
	.param .u64 .ptr .align 1 _Z13convolution2DPiS_S_ii_param_1,
	.param .u64 .ptr .align 1 _Z13convolution2DPiS_S_ii_param_2,
	.param .u32 _Z13convolution2DPiS_S_ii_param_3,
	.param .u32 _Z13convolution2DPiS_S_ii_param_4
)
{
	.reg .pred 	%p<32>;
	.reg .b32 	%r<67>;
	.reg .b64 	%rd<28>;

	ld.param.u64 	%rd8, [_Z13convolution2DPiS_S_ii_param_0];
	ld.param.u64 	%rd9, [_Z13convolution2DPiS_S_ii_param_1];
	ld.param.u64 	%rd7, [_Z13convolution2DPiS_S_ii_param_2];
	ld.param.u32 	%r25, [_Z13convolution2DPiS_S_ii_param_3];
	ld.param.u32 	%r26, [_Z13convolution2DPiS_S_ii_param_4];
	cvta.to.global.u64 	%rd1, %rd8;
	cvta.to.global.u64 	%rd2, %rd9;
	mov.u32 	%r27, %ctaid.x;
	mov.u32 	%r28, %ntid.x;
	mov.u32 	%r29, %tid.x;
	mad.lo.s32 	%r1, %r27, %r28, %r29;
	mov.u32 	%r30, %ctaid.y;
	mov.u32 	%r31, %ntid.y;
	mov.u32 	%r32, %tid.y;
	mad.lo.s32 	%r2, %r30, %r31, %r32;
	setp.ge.s32 	%p3, %r2, %r26;
	setp.ge.s32 	%p4, %r1, %r25;
	or.pred  	%p5, %p4, %p3;
	@%p5 bra 	$L__BB0_20;
	setp.eq.s32 	%p6, %r2, 0;
	add.s32 	%r34, %r2, -1;
	mul.lo.s32 	%r3, %r34, %r25;
	setp.lt.s32 	%p7, %r1, 1;
	cvt.s64.s32 	%rd10, %r3;
	cvt.s64.s32 	%rd3, %r1;
	add.s64 	%rd11, %rd3, %rd10;
	shl.b64 	%rd12, %rd11, 2;
	add.s64 	%rd4, %rd1, %rd12;
	mov.b32 	%r59, 0;
	or.pred  	%p8, %p6, %p7;
	@%p8 bra 	$L__BB0_3;
	ld.global.u32 	%r35, [%rd2];
	ld.global.u32 	%r36, [%rd4+-4];
	mul.lo.s32 	%r59, %r36, %r35;
$L__BB0_3:
	setp.eq.s32 	%p9, %r2, 0;
	setp.lt.s32 	%p10, %r1, 0;
	or.pred  	%p11, %p9, %p10;
	@%p11 bra 	$L__BB0_5;
	ld.global.u32 	%r37, [%rd2+4];
	add.s32 	%r38, %r1, %r3;
	mul.wide.s32 	%rd13, %r38, 4;
	add.s64 	%rd14, %rd1, %rd13;
	ld.global.u32 	%r39, [%rd14];
	mad.lo.s32 	%r59, %r39, %r37, %r59;
$L__BB0_5:
	setp.eq.s32 	%p12, %r2, 0;
	add.s32 	%r40, %r1, 1;
	setp.gt.s32 	%p13, %r1, -2;
	setp.lt.s32 	%p14, %r40, %r25;
	and.pred  	%p1, %p13, %p14;
	not.pred 	%p16, %p1;
	or.pred  	%p17, %p12, %p16;
	@%p17 bra 	$L__BB0_7;
	ld.global.u32 	%r41, [%rd2+8];
	ld.global.u32 	%r42, [%rd4+4];
	mad.lo.s32 	%r59, %r42, %r41, %r59;
$L__BB0_7:
	setp.gt.s32 	%p18, %r1, 0;
	mul.lo.s32 	%r10, %r2, %r25;
	setp.le.s32 	%p19, %r1, %r25;
	and.pred  	%p2, %p18, %p19;
	cvt.s64.s32 	%rd15, %r10;
	add.s64 	%rd16, %rd3, %rd15;
	shl.b64 	%rd17, %rd16, 2;
	add.s64 	%rd5, %rd1, %rd17;
	not.pred 	%p20, %p2;
	@%p20 bra 	$L__BB0_9;
	ld.global.u32 	%r43, [%rd2+12];
	ld.global.u32 	%r44, [%rd5+-4];
	mad.lo.s32 	%r59, %r44, %r43, %r59;
$L__BB0_9:
	setp.lt.s32 	%p21, %r1, 0;
	@%p21 bra 	$L__BB0_11;
	ld.global.u32 	%r45, [%rd2+16];
	add.s32 	%r46, %r1, %r10;
	mul.wide.s32 	%rd18, %r46, 4;
	add.s64 	%rd19, %rd1, %rd18;
	ld.global.u32 	%r47, [%rd19];
	mad.lo.s32 	%r59, %r47, %r45, %r59;
$L__BB0_11:
	@%p16 bra 	$L__BB0_13;
	ld.global.u32 	%r48, [%rd2+20];
	ld.global.u32 	%r49, [%rd5+4];
	mad.lo.s32 	%r59, %r49, %r48, %r59;
$L__BB0_13:
	add.s32 	%r17, %r2, 1;
	setp.ge.u32 	%p23, %r17, %r26;
	add.s32 	%r18, %r10, %r25;
	cvt.s64.s32 	%rd20, %r18;
	add.s64 	%rd21, %rd3, %rd20;
	shl.b64 	%rd22, %rd21, 2;
	add.s64 	%rd6, %rd1, %rd22;
	or.pred  	%p25, %p23, %p20;
	@%p25 bra 	$L__BB0_15;
	ld.global.u32 	%r50, [%rd2+24];
	ld.global.u32 	%r51, [%rd6+-4];
	mad.lo.s32 	%r59, %r51, %r50, %r59;
$L__BB0_15:
	setp.ge.u32 	%p26, %r17, %r26;
	setp.lt.s32 	%p27, %r1, 0;
	or.pred  	%p28, %p26, %p27;
	@%p28 bra 	$L__BB0_17;
	ld.global.u32 	%r52, [%rd2+28];
	add.s32 	%r53, %r1, %r18;
	mul.wide.s32 	%rd23, %r53, 4;
	add.s64 	%rd24, %rd1, %rd23;
	ld.global.u32 	%r54, [%rd24];
	mad.lo.s32 	%r59, %r54, %r52, %r59;
$L__BB0_17:
	setp.ge.u32 	%p29, %r17, %r26;
	or.pred  	%p31, %p29, %p16;
	@%p31 bra 	$L__BB0_19;
	ld.global.u32 	%r55, [%rd2+32];
	ld.global.u32 	%r56, [%rd6+4];
	mad.lo.s32 	%r59, %r56, %r55, %r59;
$L__BB0_19:
	add.s32 	%r57, %r10, %r1;
	cvta.to.global.u64 	%rd25, %rd7;
	mul.wide.s32 	%rd26, %r57, 4;
	add.s64 	%rd27, %rd25, %rd26;
	st.global.u32 	[%rd27], %r59;
$L__BB0_20:
	ret;

}


// ===== COMPILED SASS (sm_100) =====

	.target	sm_100

	.elftype	@"ET_EXEC"


//--------------------- .note.nv.tkinfo           --------------------------
	.section	.note.nv.tkinfo,"",@"SHT_NOTE"
	.sectionflags	@"SHF_NOTE_NV_TKINFO"
	.tkinfo
        /*0018*/ 	.word	0x00000002
        /*0030*/ 	.string	""
        /*0030*/ 	.string	"ptxas"
        /*0030*/ 	.string	"Cuda compilation tools, release 13.0, V13.0.88"
        /*0030*/ 	.string	"Build cuda_13.0.r13.0/compiler.36424714_0"
        /*0030*/ 	.string	"-arch sm_100 -m 64 "



//--------------------- .note.nv.cuinfo           --------------------------
	.section	.note.nv.cuinfo,"",@"SHT_NOTE"
	.sectionflags	@"SHF_NOTE_NV_CUINFO"
        /*0018*/ 	.short	0x0002
        /*001a*/ 	.short	0x0064
        /*001c*/ 	.short	0x0082
	.zero		2


//--------------------- .nv.info                  --------------------------
	.section	.nv.info,"",@"SHT_CUDA_INFO"
	.align	4


	//----- nvinfo : EIATTR_REGCOUNT
	.align		4
        /*0000*/ 	.byte	0x04, 0x2f
        /*0002*/ 	.short	(.L_1 - .L_0)
	.align		4
.L_0:
        /*0004*/ 	.word	index@(_Z13convolution2DPiS_S_ii)
        /*0008*/ 	.word	0x00000020


	//----- nvinfo : EIATTR_FRAME_SIZE
	.align		4
.L_1:
        /*000c*/ 	.byte	0x04, 0x11
        /*000e*/ 	.short	(.L_3 - .L_2)
	.align		4
.L_2:
        /*0010*/ 	.word	index@(_Z13convolution2DPiS_S_ii)
        /*0014*/ 	.word	0x00000000


	//----- nvinfo : EIATTR_MIN_STACK_SIZE
	.align		4
.L_3:
        /*0018*/ 	.byte	0x04, 0x12
        /*001a*/ 	.short	(.L_5 - .L_4)
	.align		4
.L_4:
        /*001c*/ 	.word	index@(_Z13convolution2DPiS_S_ii)
        /*0020*/ 	.word	0x00000000
.L_5:


//--------------------- .nv.compat                --------------------------
	.section	.nv.compat,"",@"SHT_CUDA_COMPAT_INFO"
	.align	4
        /*0000*/ 	.byte	0x02, 0x09, 0x00, 0x00, 0x02, 0x02, 0x01, 0x00, 0x02, 0x05, 0x05, 0x00, 0x03, 0x07, 0x01, 0x01
        /*0010*/ 	.byte	0x02, 0x03, 0x00, 0x00, 0x02, 0x06, 0x01, 0x00, 0x04, 0x0b, 0x08, 0x00, 0x09, 0x00, 0x00, 0x00
        /*0020*/ 	.byte	0x00, 0x00, 0x00, 0x00


//--------------------- .nv.info._Z13convolution2DPiS_S_ii --------------------------
	.section	.nv.info._Z13convolution2DPiS_S_ii,"",@"SHT_CUDA_INFO"
	.sectionflags	@""
	.align	4


	//----- nvinfo : EIATTR_CUDA_API_VERSION
	.align		4
        /*0000*/ 	.byte	0x04, 0x37
        /*0002*/ 	.short	(.L_7 - .L_6)
.L_6:
        /*0004*/ 	.word	0x00000082


	//----- nvinfo : EIATTR_KPARAM_INFO
	.align		4
.L_7:
        /*0008*/ 	.byte	0x04, 0x17
        /*000a*/ 	.short	(.L_9 - .L_8)
.L_8:
        /*000c*/ 	.word	0x00000000
        /*0010*/ 	.short	0x0004
        /*0012*/ 	.short	0x001c
        /*0014*/ 	.byte	0x00, 0xf0, 0x11, 0x00


	//----- nvinfo : EIATTR_KPARAM_INFO
	.align		4
.L_9:
        /*0018*/ 	.byte	0x04, 0x17
        /*001a*/ 	.short	(.L_11 - .L_10)
.L_10:
        /*001c*/ 	.word	0x00000000
        /*0020*/ 	.short	0x0003
        /*0022*/ 	.short	0x0018
        /*0024*/ 	.byte	0x00, 0xf0, 0x11, 0x00


	//----- nvinfo : EIATTR_KPARAM_INFO
	.align		4
.L_11:
        /*0028*/ 	.byte	0x04, 0x17
        /*002a*/ 	.short	(.L_13 - .L_12)
.L_12:
        /*002c*/ 	.word	0x00000000
        /*0030*/ 	.short	0x0002
        /*0032*/ 	.short	0x0010
        /*0034*/ 	.byte	0x00, 0xf5, 0x21, 0x00


	//----- nvinfo : EIATTR_KPARAM_INFO
	.align		4
.L_13:
        /*0038*/ 	.byte	0x04, 0x17
        /*003a*/ 	.short	(.L_15 - .L_14)
.L_14:
        /*003c*/ 	.word	0x00000000
        /*0040*/ 	.short	0x0001
        /*0042*/ 	.short	0x0008
        /*0044*/ 	.byte	0x00, 0xf5, 0x21, 0x00


	//----- nvinfo : EIATTR_KPARAM_INFO
	.align		4
.L_15:
        /*0048*/ 	.byte	0x04, 0x17
        /*004a*/ 	.short	(.L_17 - .L_16)
.L_16:
        /*004c*/ 	.word	0x00000000
        /*0050*/ 	.short	0x0000
        /*0052*/ 	.short	0x0000
        /*0054*/ 	.byte	0x00, 0xf5, 0x21, 0x00


	//----- nvinfo : EIATTR_SPARSE_MMA_MASK
	.align		4
.L_17:
        /*0058*/ 	.byte	0x03, 0x50
        /*005a*/ 	.short	0x0000


	//----- nvinfo : EIATTR_MAXREG_COUNT
	.align		4
        /*005c*/ 	.byte	0x03, 0x1b
        /*005e*/ 	.short	0x00ff


	//----- nvinfo : EIATTR_MERCURY_ISA_VERSION
	.align		4
        /*0060*/ 	.byte	0x03, 0x5f
        /*0062*/ 	.short	0x0101


	//----- nvinfo : EIATTR_VRC_CTA_INIT_COUNT
	.align		4
        /*0064*/ 	.byte	0x02, 0x4a
	.zero		1
	.zero		1


	//----- nvinfo : EIATTR_EXIT_INSTR_OFFSETS
	.align		4
        /*0068*/ 	.byte	0x04, 0x1c
        /*006a*/ 	.short	(.L_19 - .L_18)


	//   ....[0]....
.L_18:
        /*006c*/ 	.word	0x000000c0


	//   ....[1]....
        /*0070*/ 	.word	0x000005f0


	//----- nvinfo : EIATTR_CBANK_PARAM_SIZE
	.align		4
.L_19:
        /*0074*/ 	.byte	0x03, 0x19
        /*0076*/ 	.short	0x0020


	//----- nvinfo : EIATTR_PARAM_CBANK
	.align		4
        /*0078*/ 	.byte	0x04, 0x0a
        /*007a*/ 	.short	(.L_21 - .L_20)
	.align		4
.L_20:
        /*007c*/ 	.word	index@(.nv.constant0._Z13convolution2DPiS_S_ii)
        /*0080*/ 	.short	0x0380
        /*0082*/ 	.short	0x0020


	//----- nvinfo : EIATTR_SW_WAR
	.align		4
.L_21:
        /*0084*/ 	.byte	0x04, 0x36
        /*0086*/ 	.short	(.L_23 - .L_22)
.L_22:
        /*0088*/ 	.word	0x00000008
.L_23:


//--------------------- .nv.callgraph             --------------------------
	.section	.nv.callgraph,"",@"SHT_CUDA_CALLGRAPH"
	.align	4
	.sectionentsize	8
	.align		4
        /*0000*/ 	.word	0x00000000
	.align		4
        /*0004*/ 	.word	0xffffffff
	.align		4
        /*0008*/ 	.word	0x00000000
	.align		4
        /*000c*/ 	.word	0xfffffffe
	.align		4
        /*0010*/ 	.word	0x00000000
	.align		4
        /*0014*/ 	.word	0xfffffffd
	.align		4
        /*0018*/ 	.word	0x00000000
	.align		4
        /*001c*/ 	.word	0xfffffffc


//--------------------- .text._Z13convolution2DPiS_S_ii --------------------------
	.section	.text._Z13convolution2DPiS_S_ii,"ax",@progbits
	.align	128
        .global         _Z13convolution2DPiS_S_ii
        .type           _Z13convolution2DPiS_S_ii,@function
        .size           _Z13convolution2DPiS_S_ii,(.L_x_1 - _Z13convolution2DPiS_S_ii)
        .other          _Z13convolution2DPiS_S_ii,@"STO_CUDA_ENTRY STV_DEFAULT"
_Z13convolution2DPiS_S_ii:
.text._Z13convolution2DPiS_S_ii:
[----:B------:R-:W-:Y:S01]  /*0000*/  LDC R1, c[0x0][0x37c] ;  /* 0x0000df00ff017b82 */ /* 0x000fe20000000800 */
[----:B------:R-:W0:Y:S07]  /*0010*/  S2R R0, SR_TID.Y ;  /* 0x0000000000007919 */ /* 0x000e2e0000002200 */
[----:B------:R-:W1:Y:S01]  /*0020*/  LDC R24, c[0x0][0x360] ;  /* 0x0000d800ff187b82 */ /* 0x000e620000000800 */
[----:B------:R-:W2:Y:S01]  /*0030*/  LDCU.64 UR6, c[0x0][0x398] ;  /* 0x00007300ff0677ac */ /* 0x000ea20008000a00 */
[----:B------:R-:W1:Y:S06]  /*0040*/  S2R R5, SR_TID.X ;  /* 0x0000000000057919 */ /* 0x000e6c0000002100 */
[----:B------:R-:W0:Y:S08]  /*0050*/  S2UR UR5, SR_CTAID.Y ;  /* 0x00000000000579c3 */ /* 0x000e300000002600 */
[----:B------:R-:W0:Y:S08]  /*0060*/  LDC R3, c[0x0][0x364] ;  /* 0x0000d900ff037b82 */ /* 0x000e300000000800 */
[----:B------:R-:W1:Y:S01]  /*0070*/  S2UR UR4, SR_CTAID.X ;  /* 0x00000000000479c3 */ /* 0x000e620000002500 */
[----:B0-----:R-:W-:-:S05]  /*0080*/  IMAD R3, R3, UR5, R0 ;  /* 0x0000000503037c24 */ /* 0x001fca000f8e0200 */
[----:B--2---:R-:W-:Y:S01]  /*0090*/  ISETP.GE.AND P0, PT, R3, UR7, PT ;  /* 0x0000000703007c0c */ /* 0x004fe2000bf06270 */
[----:B-1----:R-:W-:-:S05]  /*00a0*/  IMAD R24, R24, UR4, R5 ;  /* 0x0000000418187c24 */ /* 0x002fca000f8e0205 */
[----:B------:R-:W-:-:S13]  /*00b0*/  ISETP.GE.OR P0, PT, R24, UR6, P0 ;  /* 0x0000000618007c0c */ /* 0x000fda0008706670 */
[----:B------:R-:W-:Y:S05]  /*00c0*/  @P0 EXIT ;  /* 0x000000000000094d */ /* 0x000fea0003800000 */
[C---:B------:R-:W-:Y:S01]  /*00d0*/  ISETP.GE.AND P3, PT, R24.reuse, RZ, PT ;  /* 0x000000ff1800720c */ /* 0x040fe20003f66270 */
[----:B------:R-:W0:Y:S01]  /*00e0*/  LDCU.64 UR8, c[0x0][0x380] ;  /* 0x00007000ff0877ac */ /* 0x000e220008000a00 */
[----:B------:R-:W-:Y:S01]  /*00f0*/  ISETP.GE.AND P1, PT, R24, 0x1, PT ;  /* 0x000000011800780c */ /* 0x000fe20003f26270 */
[C---:B------:R-:W-:Y:S01]  /*0100*/  VIADD R0, R3.reuse, 0xffffffff ;  /* 0xffffffff03007836 */ /* 0x040fe20000000000 */
[C---:B------:R-:W-:Y:S01]  /*0110*/  ISETP.EQ.OR P4, PT, R3.reuse, RZ, !P3 ;  /* 0x000000ff0300720c */ /* 0x040fe20005f82670 */
[----:B------:R-:W1:Y:S01]  /*0120*/  LDCU.64 UR4, c[0x0][0x358] ;  /* 0x00006b00ff0477ac */ /* 0x000e620008000a00 */
[----:B------:R-:W-:Y:S01]  /*0130*/  ISETP.EQ.OR P1, PT, R3, RZ, !P1 ;  /* 0x000000ff0300720c */ /* 0x000fe20004f22670 */
[----:B------:R-:W-:Y:S01]  /*0140*/  IMAD R11, R0, UR6, RZ ;  /* 0x00000006000b7c24 */ /* 0x000fe2000f8e02ff */
[----:B------:R-:W-:-:S04]  /*0150*/  SHF.R.S32.HI R2, RZ, 0x1f, R24 ;  /* 0x0000001fff027819 */ /* 0x000fc80000011418 */
[C---:B------:R-:W-:Y:S01]  /*0160*/  IADD3 R0, P0, PT, R24.reuse, R11, RZ ;  /* 0x0000000b18007210 */ /* 0x040fe20007f1e0ff */
[----:B------:R-:W2:Y:S03]  /*0170*/  @P3 LDC.64 R20, c[0x0][0x380] ;  /* 0x0000e000ff143b82 */ /* 0x000ea60000000a00 */
[----:B------:R-:W-:Y:S01]  /*0180*/  LEA.HI.X.SX32 R13, R11, R2, 0x1, P0 ;  /* 0x000000020b0d7211 */ /* 0x000fe200000f0eff */
[----:B------:R-:W-:Y:S01]  /*0190*/  @!P4 IMAD.IADD R11, R24, 0x1, R11 ;  /* 0x00000001180bc824 */ /* 0x000fe200078e020b */
[----:B0-----:R-:W-:-:S03]  /*01a0*/  LEA R28, P0, R0, UR8, 0x2 ;  /* 0x00000008001c7c11 */ /* 0x001fc6000f8010ff */
[----:B------:R-:W0:Y:S01]  /*01b0*/  @!P4 LDC.64 R8, c[0x0][0x380] ;  /* 0x0000e000ff08cb82 */ /* 0x000e220000000a00 */
[----:B------:R-:W-:-:S07]  /*01c0*/  LEA.HI.X R29, R0, UR9, R13, 0x2, P0 ;  /* 0x00000009001d7c11 */ /* 0x000fce00080f140d */
[----:B------:R-:W3:Y:S08]  /*01d0*/  @!P1 LDC.64 R6, c[0x0][0x388] ;  /* 0x0000e200ff069b82 */ /* 0x000ef00000000a00 */
[----:B------:R-:W4:Y:S01]  /*01e0*/  @!P4 LDC.64 R4, c[0x0][0x388] ;  /* 0x0000e200ff04cb82 */ /* 0x000f220000000a00 */
[----:B0-----:R-:W-:Y:S02]  /*01f0*/  @!P4 IMAD.WIDE R8, R11, 0x4, R8 ;  /* 0x000000040b08c825 */ /* 0x001fe400078e0208 */
[----:B-1----:R-:W5:Y:S04]  /*0200*/  @!P1 LDG.E R11, desc[UR4][R28.64+-0x4] ;  /* 0xfffffc041c0b9981 */ /* 0x002f68000c1e1900 */
[----:B------:R-:W5:Y:S04]  /*0210*/  @!P4 LDG.E R8, desc[UR4][R8.64] ;  /* 0x000000040808c981 */ /* 0x000f68000c1e1900 */
[----:B---3--:R0:W5:Y:S04]  /*0220*/  @!P1 LDG.E R6, desc[UR4][R6.64] ;  /* 0x0000000406069981 */ /* 0x008168000c1e1900 */
[----:B----4-:R1:W3:Y:S01]  /*0230*/  @!P4 LDG.E R5, desc[UR4][R4.64+0x4] ;  /* 0x000004040405c981 */ /* 0x0102e2000c1e1900 */
[----:B------:R-:W-:-:S05]  /*0240*/  VIADD R0, R24, 0x1 ;  /* 0x0000000118007836 */ /* 0x000fca0000000000 */
[----:B------:R-:W-:Y:S01]  /*0250*/  ISETP.GE.AND P0, PT, R0, UR6, PT ;  /* 0x0000000600007c0c */ /* 0x000fe2000bf06270 */
[----:B------:R-:W-:-:S03]  /*0260*/  IMAD R13, R3, UR6, RZ ;  /* 0x00000006030d7c24 */ /* 0x000fc6000f8e02ff */
[C---:B------:R-:W-:Y:S02]  /*0270*/  ISETP.GT.AND P0, PT, R24.reuse, -0x2, !P0 ;  /* 0xfffffffe1800780c */ /* 0x040fe40004704270 */
[C---:B------:R-:W-:Y:S02]  /*0280*/  ISETP.GT.AND P2, PT, R24.reuse, UR6, PT ;  /* 0x0000000618007c0c */ /* 0x040fe4000bf44270 */
[----:B------:R-:W-:Y:S02]  /*0290*/  ISETP.EQ.OR P5, PT, R3, RZ, !P0 ;  /* 0x000000ff0300720c */ /* 0x000fe400047a2670 */
[C---:B------:R-:W-:Y:S02]  /*02a0*/  IADD3 R10, P6, PT, R24.reuse, R13, RZ ;  /* 0x0000000d180a7210 */ /* 0x040fe40007fde0ff */
[----:B------:R-:W-:Y:S01]  /*02b0*/  ISETP.GT.AND P2, PT, R24, RZ, !P2 ;  /* 0x000000ff1800720c */ /* 0x000fe20005744270 */
[----:B------:R-:W-:Y:S01]  /*02c0*/  IMAD.MOV.U32 R0, RZ, RZ, RZ ;  /* 0x000000ffff007224 */ /* 0x000fe200078e00ff */
[----:B0-----:R-:W-:Y:S01]  /*02d0*/  LEA.HI.X.SX32 R7, R13, R2, 0x1, P6 ;  /* 0x000000020d077211 */ /* 0x001fe200030f0eff */
[----:B-1----:R-:W-:Y:S01]  /*02e0*/  VIADD R4, R3, 0x1 ;  /* 0x0000000103047836 */ /* 0x002fe20000000000 */
[----:B------:R-:W-:Y:S01]  /*02f0*/  LEA R14, P6, R10, UR8, 0x2 ;  /* 0x000000080a0e7c11 */ /* 0x000fe2000f8c10ff */
[----:B------:R-:W-:-:S03]  /*0300*/  VIADD R23, R13, UR6 ;  /* 0x000000060d177c36 */ /* 0x000fc60008000000 */
[----:B------:R-:W-:Y:S01]  /*0310*/  LEA.HI.X R15, R10, UR9, R7, 0x2, P6 ;  /* 0x000000090a0f7c11 */ /* 0x000fe2000b0f1407 */
[----:B------:R-:W0:Y:S01]  /*0320*/  @!P5 LDC.64 R18, c[0x0][0x388] ;  /* 0x0000e200ff12db82 */ /* 0x000e220000000a00 */
[C---:B------:R-:W-:Y:S01]  /*0330*/  IADD3 R3, P6, PT, R24.reuse, R23, RZ ;  /* 0x0000001718037210 */ /* 0x040fe20007fde0ff */
[----:B------:R-:W-:Y:S01]  /*0340*/  IMAD.IADD R22, R24, 0x1, R13 ;  /* 0x0000000118167824 */ /* 0x000fe200078e020d */
[----:B------:R-:W4:Y:S04]  /*0350*/  @!P5 LDG.E R29, desc[UR4][R28.64+0x4] ;  /* 0x000004041c1dd981 */ /* 0x000f28000c1e1900 */
[----:B------:R-:W4:Y:S01]  /*0360*/  @P2 LDG.E R25, desc[UR4][R14.64+-0x4] ;  /* 0xfffffc040e192981 */ /* 0x000f22000c1e1900 */
[----:B------:R-:W1:Y:S08]  /*0370*/  @P2 LDC.64 R16, c[0x0][0x388] ;  /* 0x0000e200ff102b82 */ /* 0x000e700000000a00 */
[----:B------:R-:W1:Y:S01]  /*0380*/  @P0 LDC.64 R12, c[0x0][0x388] ;  /* 0x0000e200ff0c0b82 */ /* 0x000e620000000a00 */
[----:B--2---:R-:W-:-:S06]  /*0390*/  @P3 IMAD.WIDE R20, R22, 0x4, R20 ;  /* 0x0000000416143825 */ /* 0x004fcc00078e0214 */
[----:B------:R-:W2:Y:S04]  /*03a0*/  @P3 LDG.E R21, desc[UR4][R20.64] ;  /* 0x0000000414153981 */ /* 0x000ea8000c1e1900 */
[----:B0-----:R-:W4:Y:S04]  /*03b0*/  @!P5 LDG.E R18, desc[UR4][R18.64+0x8] ;  /* 0x000008041212d981 */ /* 0x001f28000c1e1900 */
[----:B-1----:R-:W2:Y:S04]  /*03c0*/  @P2 LDG.E R17, desc[UR4][R16.64+0xc] ;  /* 0x00000c0410112981 */ /* 0x002ea8000c1e1900 */
[----:B------:R-:W2:Y:S01]  /*03d0*/  @P0 LDG.E R12, desc[UR4][R12.64+0x14] ;  /* 0x000014040c0c0981 */ /* 0x000ea2000c1e1900 */
[----:B-----5:R-:W-:Y:S01]  /*03e0*/  @!P1 IMAD R0, R6, R11, RZ ;  /* 0x0000000b06009224 */ /* 0x020fe200078e02ff */
[----:B------:R-:W-:-:S03]  /*03f0*/  ISETP.GE.U32.OR P1, PT, R4, UR7, !P2 ;  /* 0x0000000704007c0c */ /* 0x000fc6000d726470 */
[----:B---3--:R-:W-:Y:S01]  /*0400*/  @!P4 IMAD R0, R5, R8, R0 ;  /* 0x000000080500c224 */ /* 0x008fe200078e0200 */
[C---:B------:R-:W-:Y:S02]  /*0410*/  ISETP.GE.U32.OR P4, PT, R4.reuse, UR7, !P3 ;  /* 0x0000000704007c0c */ /* 0x040fe4000df86470 */
[----:B------:R-:W-:Y:S02]  /*0420*/  LEA.HI.X.SX32 R6, R23, R2, 0x1, P6 ;  /* 0x0000000217067211 */ /* 0x000fe400030f0eff */
[C---:B------:R-:W-:Y:S01]  /*0430*/  LEA R2, P6, R3.reuse, UR8, 0x2 ;  /* 0x0000000803027c11 */ /* 0x040fe2000f8c10ff */
[----:B------:R-:W0:Y:S03]  /*0440*/  @P3 LDC.64 R8, c[0x0][0x388] ;  /* 0x0000e200ff083b82 */ /* 0x000e260000000a00 */
[----:B------:R-:W-:Y:S02]  /*0450*/  LEA.HI.X R3, R3, UR9, R6, 0x2, P6 ;  /* 0x0000000903037c11 */ /* 0x000fe4000b0f1406 */
[----:B------:R-:W-:-:S03]  /*0460*/  ISETP.GE.U32.OR P6, PT, R4, UR7, !P0 ;  /* 0x0000000704007c0c */ /* 0x000fc6000c7c6470 */
[----:B------:R-:W1:Y:S08]  /*0470*/  @!P4 LDC.64 R6, c[0x0][0x380] ;  /* 0x0000e000ff06cb82 */ /* 0x000e700000000a00 */
[----:B------:R-:W3:Y:S01]  /*0480*/  @!P1 LDC.64 R10, c[0x0][0x388] ;  /* 0x0000e200ff0a9b82 */ /* 0x000ee20000000a00 */
[----:B------:R-:W-:Y:S01]  /*0490*/  @!P4 IMAD.IADD R24, R24, 0x1, R23 ;  /* 0x000000011818c824 */ /* 0x000fe200078e0217 */
[----:B------:R-:W5:Y:S04]  /*04a0*/  @!P1 LDG.E R19, desc[UR4][R2.64+-0x4] ;  /* 0xfffffc0402139981 */ /* 0x000f68000c1e1900 */
[----:B------:R-:W5:Y:S02]  /*04b0*/  @P0 LDG.E R23, desc[UR4][R14.64+0x4] ;  /* 0x000004040e170981 */ /* 0x000f64000c1e1900 */
[----:B------:R-:W4:Y:S02]  /*04c0*/  @!P4 LDC.64 R4, c[0x0][0x388] ;  /* 0x0000e200ff04cb82 */ /* 0x000f240000000a00 */
[----:B0-----:R-:W5:Y:S04]  /*04d0*/  @P3 LDG.E R8, desc[UR4][R8.64+0x10] ;  /* 0x0000100408083981 */ /* 0x001f68000c1e1900 */
[----:B------:R-:W5:Y:S02]  /*04e0*/  @!P6 LDG.E R16, desc[UR4][R2.64+0x4] ;  /* 0x000004040210e981 */ /* 0x000f64000c1e1900 */
[----:B------:R-:W0:Y:S01]  /*04f0*/  @!P6 LDC.64 R26, c[0x0][0x388] ;  /* 0x0000e200ff1aeb82 */ /* 0x000e220000000a00 */
[----:B-1----:R-:W-:-:S06]  /*0500*/  @!P4 IMAD.WIDE R6, R24, 0x4, R6 ;  /* 0x000000041806c825 */ /* 0x002fcc00078e0206 */
[----:B------:R-:W5:Y:S04]  /*0510*/  @!P4 LDG.E R7, desc[UR4][R6.64] ;  /* 0x000000040607c981 */ /* 0x000f68000c1e1900 */
[----:B---3--:R-:W3:Y:S04]  /*0520*/  @!P1 LDG.E R11, desc[UR4][R10.64+0x18] ;  /* 0x000018040a0b9981 */ /* 0x008ee8000c1e1900 */
[----:B----4-:R1:W4:Y:S04]  /*0530*/  @!P4 LDG.E R20, desc[UR4][R4.64+0x1c] ;  /* 0x00001c040414c981 */ /* 0x010328000c1e1900 */
[----:B0-----:R-:W4:Y:S01]  /*0540*/  @!P6 LDG.E R27, desc[UR4][R26.64+0x20] ;  /* 0x000020041a1be981 */ /* 0x001f22000c1e1900 */
[----:B------:R-:W-:Y:S01]  /*0550*/  @!P5 IMAD R0, R18, R29, R0 ;  /* 0x0000001d1200d224 */ /* 0x000fe200078e0200 */
[----:B-1----:R-:W0:Y:S03]  /*0560*/  LDC.64 R4, c[0x0][0x390] ;  /* 0x0000e400ff047b82 */ /* 0x002e260000000a00 */
[----:B--2---:R-:W-:-:S04]  /*0570*/  @P2 IMAD R0, R17, R25, R0 ;  /* 0x0000001911002224 */ /* 0x004fc800078e0200 */
[----:B-----5:R-:W-:-:S04]  /*0580*/  @P3 IMAD R0, R8, R21, R0 ;  /* 0x0000001508003224 */ /* 0x020fc800078e0200 */
[----:B------:R-:W-:Y:S02]  /*0590*/  @P0 IMAD R0, R12, R23, R0 ;  /* 0x000000170c000224 */ /* 0x000fe400078e0200 */
[----:B0-----:R-:W-:-:S04]  /*05a0*/  IMAD.WIDE R22, R22, 0x4, R4 ;  /* 0x0000000416167825 */ /* 0x001fc800078e0204 */
[----:B---3--:R-:W-:-:S04]  /*05b0*/  @!P1 IMAD R0, R11, R19, R0 ;  /* 0x000000130b009224 */ /* 0x008fc800078e0200 */
[----:B----4-:R-:W-:-:S04]  /*05c0*/  @!P4 IMAD R0, R20, R7, R0 ;  /* 0x000000071400c224 */ /* 0x010fc800078e0200 */
[----:B------:R-:W-:-:S05]  /*05d0*/  @!P6 IMAD R0, R27, R16, R0 ;  /* 0x000000101b00e224 */ /* 0x000fca00078e0200 */
[----:B------:R-:W-:Y:S01]  /*05e0*/  STG.E desc[UR4][R22.64], R0 ;  /* 0x0000000016007986 */ /* 0x000fe2000c101904 */
[----:B------:R-:W-:Y:S05]  /*05f0*/  EXIT ;  /* 0x000000000000794d */ /* 0x000fea0003800000 */
.L_x_0:
[----:B------:R-:W-:-:S00]  /*0600*/  BRA `(.L_x_0) ;  /* 0xfffffffc00fc7947 */ /* 0x000fc0000383ffff */
[----:B------:R-:W-:-:S00]  /*0610*/  NOP ;  /* 0x0000000000007918 */ /* 0x000fc00000000000 */
        /* <DEDUP_REMOVED lines=14> */
.L_x_1:


//--------------------- .nv.shared.reserved.0     --------------------------
	.section	.nv.shared.reserved.0,"aw",@nobits
	.weak		__nv_reservedSMEM_offset_0_alias
	.size		__nv_reservedSMEM_offset_0_alias, 0, 64
	.other		__nv_reservedSMEM_offset_0_alias,@"STO_CUDA_RESERVED_SHARED STV_DEFAULT"
__nv_reservedSMEM_offset_0_alias:
	.zero		0
	.zero		64


//--------------------- .nv.constant0._Z13convolution2DPiS_S_ii --------------------------
	.section	.nv.constant0._Z13convolution2DPiS_S_ii,"a",@progbits
	.sectionflags	@""
	.align	4
.nv.constant0._Z13convolution2DPiS_S_ii:
	.zero		928


//--------------------- SYMBOLS --------------------------

	.type		.nv.reservedSmem.offset0,@object
	.size		.nv.reservedSmem.offset0,0x4
